	.headerflags	@"EF_CUDA_TEXMODE_UNIFIED EF_CUDA_64BIT_ADDRESS EF_CUDA_ACCELERATORS EF_CUDA_SM90 EF_CUDA_VIRTUAL_SM(EF_CUDA_SM90)"
	.elftype	@"ET_EXEC"


//--------------------- .nv.info                  --------------------------
	.section	.nv.info,"",@"SHT_CUDA_INFO"
	.align	4


	//----- nvinfo : EIATTR_REGCOUNT
	.align		4
        /*0000*/ 	.byte	0x04, 0x2f
        /*0002*/ 	.short	(.L_1 - .L_0)
	.align		4
.L_0:
        /*0004*/ 	.word	index@(triton_poi_fused_add_clamp_11)
        /*0008*/ 	.word	0x0000000b


	//----- nvinfo : EIATTR_MIN_STACK_SIZE
	.align		4
.L_1:
        /*000c*/ 	.byte	0x04, 0x12
        /*000e*/ 	.short	(.L_3 - .L_2)
	.align		4
.L_2:
        /*0010*/ 	.word	index@(triton_poi_fused_add_clamp_11)
        /*0014*/ 	.word	0x00000000


	//----- nvinfo : EIATTR_FRAME_SIZE
	.align		4
.L_3:
        /*0018*/ 	.byte	0x04, 0x11
        /*001a*/ 	.short	(.L_5 - .L_4)
	.align		4
.L_4:
        /*001c*/ 	.word	index@(triton_poi_fused_add_clamp_11)
        /*0020*/ 	.word	0x00000000


	//----- nvinfo : EIATTR_MIN_STACK_SIZE
	.align		4
.L_5:
        /*0024*/ 	.byte	0x04, 0x12
        /*0026*/ 	.short	(.L_7 - .L_6)
	.align		4
.L_6:
        /*0028*/ 	.word	index@(triton_poi_fused_add_clamp_11)
        /*002c*/ 	.word	0x00000000
.L_7:


//--------------------- .nv.info.triton_poi_fused_add_clamp_11 --------------------------
	.section	.nv.info.triton_poi_fused_add_clamp_11,"",@"SHT_CUDA_INFO"
	.sectionflags	@""
	.align	4


	//----- nvinfo : EIATTR_CUDA_API_VERSION
	.align		4
        /*0000*/ 	.byte	0x04, 0x37
        /*0002*/ 	.short	(.L_9 - .L_8)
.L_8:
        /*0004*/ 	.word	0x0000007c


	//----- nvinfo : EIATTR_KPARAM_INFO
	.align		4
.L_9:
        /*0008*/ 	.byte	0x04, 0x17
        /*000a*/ 	.short	(.L_11 - .L_10)
.L_10:
        /*000c*/ 	.word	0x00000000
        /*0010*/ 	.short	0x0001
        /*0012*/ 	.short	0x0008
        /*0014*/ 	.byte	0x00, 0xf0, 0x11, 0x00


	//----- nvinfo : EIATTR_KPARAM_INFO
	.align		4
.L_11:
        /*0018*/ 	.byte	0x04, 0x17
        /*001a*/ 	.short	(.L_13 - .L_12)
.L_12:
        /*001c*/ 	.word	0x00000000
        /*0020*/ 	.short	0x0000
        /*0022*/ 	.short	0x0000
        /*0024*/ 	.byte	0x00, 0xf4, 0x21, 0x00


	//----- nvinfo : EIATTR_SPARSE_MMA_MASK
	.align		4
.L_13:
        /*0028*/ 	.byte	0x03, 0x50
        /*002a*/ 	.short	0x0000


	//----- nvinfo : EIATTR_MAXREG_COUNT
	.align		4
        /*002c*/ 	.byte	0x03, 0x1b
        /*002e*/ 	.short	0x00ff


	//----- nvinfo : EIATTR_EXIT_INSTR_OFFSETS
	.align		4
        /*0030*/ 	.byte	0x04, 0x1c
        /*0032*/ 	.short	(.L_15 - .L_14)


	//   ....[0]....
.L_14:
        /*0034*/ 	.word	0x000001b0


	//   ....[1]....
        /*0038*/ 	.word	0x00000200


	//----- nvinfo : EIATTR_REQNTID
	.align		4
.L_15:
        /*003c*/ 	.byte	0x04, 0x10
        /*003e*/ 	.short	(.L_17 - .L_16)
.L_16:
        /*0040*/ 	.word	0x00000020
        /*0044*/ 	.word	0x00000001
        /*0048*/ 	.word	0x00000001


	//----- nvinfo : EIATTR_CBANK_PARAM_SIZE
	.align		4
.L_17:
        /*004c*/ 	.byte	0x03, 0x19
        /*004e*/ 	.short	0x000c


	//----- nvinfo : EIATTR_PARAM_CBANK
	.align		4
        /*0050*/ 	.byte	0x04, 0x0a
        /*0052*/ 	.short	(.L_19 - .L_18)
	.align		4
.L_18:
        /*0054*/ 	.word	index@(.nv.constant0.triton_poi_fused_add_clamp_11)
        /*0058*/ 	.short	0x0210
        /*005a*/ 	.short	0x000c


	//----- nvinfo : EIATTR_SW_WAR
	.align		4
.L_19:
        /*005c*/ 	.byte	0x04, 0x36
        /*005e*/ 	.short	(.L_21 - .L_20)
.L_20:
        /*0060*/ 	.word	0x00000008
.L_21:


//--------------------- .nv.callgraph             --------------------------
	.section	.nv.callgraph,"",@"SHT_CUDA_CALLGRAPH"
	.align	4
	.sectionentsize	8
	.align		4
        /*0000*/ 	.word	0x00000000
	.align		4
        /*0004*/ 	.word	0xffffffff
	.align		4
        /*0008*/ 	.word	0x00000000
	.align		4
        /*000c*/ 	.word	0xfffffffe
	.align		4
        /*0010*/ 	.word	0x00000000
	.align		4
        /*0014*/ 	.word	0xfffffffd
	.align		4
        /*0018*/ 	.word	0x00000000
	.align		4
        /*001c*/ 	.word	0xfffffffc


//--------------------- .text.triton_poi_fused_add_clamp_11 --------------------------
	.section	.text.triton_poi_fused_add_clamp_11,"ax",@progbits
	.align	128
        .global         triton_poi_fused_add_clamp_11
        .type           triton_poi_fused_add_clamp_11,@function
        .size           triton_poi_fused_add_clamp_11,(.L_x_1 - triton_poi_fused_add_clamp_11)
        .other          triton_poi_fused_add_clamp_11,@"STO_CUDA_ENTRY STV_DEFAULT"
triton_poi_fused_add_clamp_11:
.text.triton_poi_fused_add_clamp_11:
[----:B------:R-:W0:Y:S02]  /*0000*/  LDC R1, c[0x0][0x28] ;  /* 0x00000a00ff017b82 */ /* 0x000e240000000800 */
[----:B------:R-:W1:Y:S01]  /*0010*/  S2R R0, SR_TID.X ;  /* 0x0000000000007919 */ /* 0x000e620000002100 */
[----:B------:R-:W-:Y:S01]  /*0020*/  IMAD.MOV.U32 R3, RZ, RZ, 0x3d800000 ;  /* 0x3d800000ff037424 */ /* 0x000fe200078e00ff */
[----:B------:R-:W2:Y:S01]  /*0030*/  S2R R5, SR_CTAID.X ;  /* 0x0000000000057919 */ /* 0x000ea20000002500 */
[----:B-1----:R-:W-:-:S05]  /*0040*/  IMAD.SHL.U32 R0, R0, 0x2, RZ ;  /* 0x0000000200007824 */ /* 0x002fca00078e00ff */
[----:B------:R-:W-:-:S05]  /*0050*/  LOP3.LUT R0, R0, 0x3e, RZ, 0xc0, !PT ;  /* 0x0000003e00007812 */ /* 0x000fca00078ec0ff */
[----:B--2---:R-:W-:-:S05]  /*0060*/  IMAD R5, R5, 0x40, R0 ;  /* 0x0000004005057824 */ /* 0x004fca00078e0200 */
[----:B------:R-:W-:Y:S02]  /*0070*/  IADD3 R0, R5, 0x1, RZ ;  /* 0x0000000105007810 */ /* 0x000fe40007ffe0ff */
[----:B------:R-:W-:Y:S02]  /*0080*/  I2FP.F32.S32 R2, R5 ;  /* 0x0000000500027245 */ /* 0x000fe40000201400 */
[----:B------:R-:W-:Y:S02]  /*0090*/  I2FP.F32.S32 R0, R0 ;  /* 0x0000000000007245 */ /* 0x000fe40000201400 */
[----:B------:R-:W-:Y:S01]  /*00a0*/  ISETP.GE.AND P0, PT, R5, 0x40, PT ;  /* 0x000000400500780c */ /* 0x000fe20003f06270 */
[----:B------:R-:W-:Y:S02]  /*00b0*/  FADD R2, R2, 0.5 ;  /* 0x3f00000002027421 */ /* 0x000fe40000000000 */
[----:B------:R-:W-:Y:S02]  /*00c0*/  FADD R0, R0, 0.5 ;  /* 0x3f00000000007421 */ /* 0x000fe40000000000 */
[----:B------:R-:W-:-:S02]  /*00d0*/  FFMA R2, R2, R3, -0.5 ;  /* 0xbf00000002027423 */ /* 0x000fc40000000003 */
[----:B------:R-:W-:-:S03]  /*00e0*/  FFMA R0, R0, R3, -0.5 ;  /* 0xbf00000000007423 */ /* 0x000fc60000000003 */
[----:B------:R-:W-:Y:S02]  /*00f0*/  FMNMX R4, RZ, R2, !PT ;  /* 0x00000002ff047209 */ /* 0x000fe40007800000 */
[----:B------:R-:W-:Y:S01]  /*0100*/  FMNMX R0, RZ, R0, !PT ;  /* 0x00000000ff007209 */ /* 0x000fe20007800000 */
[----:B------:R-:W1:Y:S03]  /*0110*/  LDC.64 R2, c[0x0][0x210] ;  /* 0x00008400ff027b82 */ /* 0x000e660000000a00 */
[----:B------:R-:W2:Y:S08]  /*0120*/  F2I.TRUNC.NTZ R4, R4 ;  /* 0x0000000400047305 */ /* 0x000eb0000020f100 */
[----:B------:R-:W3:Y:S01]  /*0130*/  F2I.TRUNC.NTZ R0, R0 ;  /* 0x0000000000007305 */ /* 0x000ee2000020f100 */
[----:B--2---:R-:W-:-:S05]  /*0140*/  VIMNMX R6, R4, 0x2, PT ;  /* 0x0000000204067848 */ /* 0x004fca0003fe0100 */
[----:B------:R-:W-:Y:S02]  /*0150*/  VIADD R6, R6, 0x1 ;  /* 0x0000000106067836 */ /* 0x000fe40000000000 */
[----:B-1----:R-:W-:Y:S01]  /*0160*/  IMAD.WIDE R2, R5, 0x8, R2 ;  /* 0x0000000805027825 */ /* 0x002fe200078e0202 */
[----:B---3--:R-:W-:Y:S02]  /*0170*/  VIMNMX R7, R0, 0x2, PT ;  /* 0x0000000200077848 */ /* 0x008fe40003fe0100 */
[----:B------:R-:W-:Y:S02]  /*0180*/  SHF.R.S32.HI R5, RZ, 0x1f, R6 ;  /* 0x0000001fff057819 */ /* 0x000fe40000011406 */
[----:B------:R-:W-:-:S04]  /*0190*/  IADD3 R8, R7, 0x1, RZ ;  /* 0x0000000107087810 */ /* 0x000fc80007ffe0ff */
[----:B------:R-:W-:Y:S01]  /*01a0*/  SHF.R.S32.HI R7, RZ, 0x1f, R8 ;  /* 0x0000001fff077819 */ /* 0x000fe20000011408 */
[----:B------:R-:W-:Y:S06]  /*01b0*/  @P0 EXIT ;  /* 0x000000000000094d */ /* 0x000fec0003800000 */
[----:B------:R-:W-:Y:S01]  /*01c0*/  IMAD.MOV.U32 R4, RZ, RZ, R6 ;  /* 0x000000ffff047224 */ /* 0x000fe200078e0006 */
[----:B------:R-:W-:Y:S01]  /*01d0*/  MOV R6, R8 ;  /* 0x0000000800067202 */ /* 0x000fe20000000f00 */
[----:B------:R-:W-:-:S04]  /*01e0*/  ULDC.64 UR4, c[0x0][0x208] ;  /* 0x0000820000047ab9 */ /* 0x000fc80000000a00 */
[----:B------:R-:W-:Y:S01]  /*01f0*/  STG.E.128 desc[UR4][R2.64], R4 ;  /* 0x0000000402007986 */ /* 0x000fe2000c101d04 */
[----:B------:R-:W-:Y:S05]  /*0200*/  EXIT ;  /* 0x000000000000794d */ /* 0x000fea0003800000 */
.L_x_0:
[----:B------:R-:W-:-:S00]  /*0210*/  BRA `(.L_x_0) ;  /* 0xfffffffc00fc7947 */ /* 0x000fc0000383ffff */
[----:B------:R-:W-:-:S00]  /*0220*/  NOP ;  /* 0x0000000000007918 */ /* 0x000fc00000000000 */
        /* <DEDUP_REMOVED lines=13> */
.L_x_1:


//--------------------- .nv.constant0.triton_poi_fused_add_clamp_11 --------------------------
	.section	.nv.constant0.triton_poi_fused_add_clamp_11,"a",@progbits
	.sectionflags	@""
	.align	4
.nv.constant0.triton_poi_fused_add_clamp_11:
	.zero		540
